//
// Generated by NVIDIA NVVM Compiler
//
// Compiler Build ID: CL-36424714
// Cuda compilation tools, release 13.0, V13.0.88
// Based on NVVM 20.0.0
//

.version 9.0
.target sm_100
.address_size 64

	// .globl	_Z11init_statesjP17curandStateXORWOW
.global .align 4 .b8 precalc_xorwow_matrix[102400];
.global .align 4 .b8 precalc_xorwow_offset_matrix[102400];
.global .align 4 .b8 mrg32k3aM1[2304];
.global .align 4 .b8 mrg32k3aM2[2304];
.global .align 4 .b8 mrg32k3aM1SubSeq[2016];
.global .align 4 .b8 mrg32k3aM2SubSeq[2016];
.global .align 4 .b8 mrg32k3aM1Seq[2304];
.global .align 4 .b8 mrg32k3aM2Seq[2304];
.const .align 8 .b8 __cr_lgamma_table[72];

.visible .entry _Z11init_statesjP17curandStateXORWOW(
	.param .u32 _Z11init_statesjP17curandStateXORWOW_param_0,
	.param .u64 .ptr .align 1 _Z11init_statesjP17curandStateXORWOW_param_1
)
{
	.reg .pred 	%p<24>;
	.reg .b32 	%r<409>;
	.reg .b64 	%rd<18>;

	ld.param.u32 	%r182, [_Z11init_statesjP17curandStateXORWOW_param_0];
	ld.param.u64 	%rd8, [_Z11init_statesjP17curandStateXORWOW_param_1];
	cvta.to.global.u64 	%rd9, %rd8;
	mov.u32 	%r183, %ctaid.x;
	mov.u32 	%r184, %ntid.x;
	mov.u32 	%r185, %tid.x;
	mad.lo.s32 	%r186, %r183, %r184, %r185;
	cvt.u64.u32 	%rd17, %r186;
	mul.wide.u32 	%rd10, %r186, 48;
	add.s64 	%rd2, %rd9, %rd10;
	xor.b32  	%r187, %r182, -1429050551;
	mul.lo.s32 	%r188, %r187, 1099087573;
	add.s32 	%r189, %r188, -638133224;
	add.s32 	%r190, %r188, 123456789;
	st.global.v2.u32 	[%rd2], {%r189, %r190};
	xor.b32  	%r191, %r188, 362436069;
	mov.b32 	%r192, -123459836;
	st.global.v2.u32 	[%rd2+8], {%r191, %r192};
	add.s32 	%r193, %r188, 5783321;
	mov.b32 	%r194, -589760388;
	st.global.v2.u32 	[%rd2+16], {%r194, %r193};
	setp.eq.s32 	%p1, %r186, 0;
	@%p1 bra 	$L__BB0_42;
	mov.b32 	%r315, 0;
	mov.u64 	%rd12, precalc_xorwow_matrix;
$L__BB0_2:
	and.b64  	%rd4, %rd17, 3;
	setp.eq.s64 	%p2, %rd4, 0;
	@%p2 bra 	$L__BB0_41;
	mul.wide.u32 	%rd11, %r315, 3200;
	add.s64 	%rd5, %rd12, %rd11;
	cvt.u32.u64 	%r2, %rd4;
	mov.b32 	%r316, 0;
$L__BB0_4:
	mov.b32 	%r329, 0;
	mov.u32 	%r330, %r329;
	mov.u32 	%r331, %r329;
	mov.u32 	%r332, %r329;
	mov.u32 	%r333, %r329;
	mov.u32 	%r322, %r329;
$L__BB0_5:
	mul.wide.u32 	%rd13, %r322, 4;
	add.s64 	%rd14, %rd2, %rd13;
	ld.global.u32 	%r10, [%rd14+4];
	shl.b32 	%r11, %r322, 5;
	mov.b32 	%r328, 0;
$L__BB0_6:
	.pragma "nounroll";
	shr.u32 	%r199, %r10, %r328;
	and.b32  	%r200, %r199, 1;
	setp.eq.b32 	%p3, %r200, 1;
	not.pred 	%p4, %p3;
	add.s32 	%r201, %r11, %r328;
	mul.lo.s32 	%r202, %r201, 5;
	mul.wide.u32 	%rd15, %r202, 4;
	add.s64 	%rd6, %rd5, %rd15;
	@%p4 bra 	$L__BB0_8;
	ld.global.u32 	%r203, [%rd6];
	xor.b32  	%r333, %r333, %r203;
	ld.global.u32 	%r204, [%rd6+4];
	xor.b32  	%r332, %r332, %r204;
	ld.global.u32 	%r205, [%rd6+8];
	xor.b32  	%r331, %r331, %r205;
	ld.global.u32 	%r206, [%rd6+12];
	xor.b32  	%r330, %r330, %r206;
	ld.global.u32 	%r207, [%rd6+16];
	xor.b32  	%r329, %r329, %r207;
$L__BB0_8:
	and.b32  	%r209, %r199, 2;
	setp.eq.s32 	%p5, %r209, 0;
	@%p5 bra 	$L__BB0_10;
	ld.global.u32 	%r210, [%rd6+20];
	xor.b32  	%r333, %r333, %r210;
	ld.global.u32 	%r211, [%rd6+24];
	xor.b32  	%r332, %r332, %r211;
	ld.global.u32 	%r212, [%rd6+28];
	xor.b32  	%r331, %r331, %r212;
	ld.global.u32 	%r213, [%rd6+32];
	xor.b32  	%r330, %r330, %r213;
	ld.global.u32 	%r214, [%rd6+36];
	xor.b32  	%r329, %r329, %r214;
$L__BB0_10:
	and.b32  	%r216, %r199, 4;
	setp.eq.s32 	%p6, %r216, 0;
	@%p6 bra 	$L__BB0_12;
	ld.global.u32 	%r217, [%rd6+40];
	xor.b32  	%r333, %r333, %r217;
	ld.global.u32 	%r218, [%rd6+44];
	xor.b32  	%r332, %r332, %r218;
	ld.global.u32 	%r219, [%rd6+48];
	xor.b32  	%r331, %r331, %r219;
	ld.global.u32 	%r220, [%rd6+52];
	xor.b32  	%r330, %r330, %r220;
	ld.global.u32 	%r221, [%rd6+56];
	xor.b32  	%r329, %r329, %r221;
$L__BB0_12:
	and.b32  	%r223, %r199, 8;
	setp.eq.s32 	%p7, %r223, 0;
	@%p7 bra 	$L__BB0_14;
	ld.global.u32 	%r224, [%rd6+60];
	xor.b32  	%r333, %r333, %r224;
	ld.global.u32 	%r225, [%rd6+64];
	xor.b32  	%r332, %r332, %r225;
	ld.global.u32 	%r226, [%rd6+68];
	xor.b32  	%r331, %r331, %r226;
	ld.global.u32 	%r227, [%rd6+72];
	xor.b32  	%r330, %r330, %r227;
	ld.global.u32 	%r228, [%rd6+76];
	xor.b32  	%r329, %r329, %r228;
$L__BB0_14:
	and.b32  	%r230, %r199, 16;
	setp.eq.s32 	%p8, %r230, 0;
	@%p8 bra 	$L__BB0_16;
	ld.global.u32 	%r231, [%rd6+80];
	xor.b32  	%r333, %r333, %r231;
	ld.global.u32 	%r232, [%rd6+84];
	xor.b32  	%r332, %r332, %r232;
	ld.global.u32 	%r233, [%rd6+88];
	xor.b32  	%r331, %r331, %r233;
	ld.global.u32 	%r234, [%rd6+92];
	xor.b32  	%r330, %r330, %r234;
	ld.global.u32 	%r235, [%rd6+96];
	xor.b32  	%r329, %r329, %r235;
$L__BB0_16:
	and.b32  	%r237, %r199, 32;
	setp.eq.s32 	%p9, %r237, 0;
	@%p9 bra 	$L__BB0_18;
	ld.global.u32 	%r238, [%rd6+100];
	xor.b32  	%r333, %r333, %r238;
	ld.global.u32 	%r239, [%rd6+104];
	xor.b32  	%r332, %r332, %r239;
	ld.global.u32 	%r240, [%rd6+108];
	xor.b32  	%r331, %r331, %r240;
	ld.global.u32 	%r241, [%rd6+112];
	xor.b32  	%r330, %r330, %r241;
	ld.global.u32 	%r242, [%rd6+116];
	xor.b32  	%r329, %r329, %r242;
$L__BB0_18:
	and.b32  	%r244, %r199, 64;
	setp.eq.s32 	%p10, %r244, 0;
	@%p10 bra 	$L__BB0_20;
	ld.global.u32 	%r245, [%rd6+120];
	xor.b32  	%r333, %r333, %r245;
	ld.global.u32 	%r246, [%rd6+124];
	xor.b32  	%r332, %r332, %r246;
	ld.global.u32 	%r247, [%rd6+128];
	xor.b32  	%r331, %r331, %r247;
	ld.global.u32 	%r248, [%rd6+132];
	xor.b32  	%r330, %r330, %r248;
	ld.global.u32 	%r249, [%rd6+136];
	xor.b32  	%r329, %r329, %r249;
$L__BB0_20:
	and.b32  	%r251, %r199, 128;
	setp.eq.s32 	%p11, %r251, 0;
	@%p11 bra 	$L__BB0_22;
	ld.global.u32 	%r252, [%rd6+140];
	xor.b32  	%r333, %r333, %r252;
	ld.global.u32 	%r253, [%rd6+144];
	xor.b32  	%r332, %r332, %r253;
	ld.global.u32 	%r254, [%rd6+148];
	xor.b32  	%r331, %r331, %r254;
	ld.global.u32 	%r255, [%rd6+152];
	xor.b32  	%r330, %r330, %r255;
	ld.global.u32 	%r256, [%rd6+156];
	xor.b32  	%r329, %r329, %r256;
$L__BB0_22:
	and.b32  	%r258, %r199, 256;
	setp.eq.s32 	%p12, %r258, 0;
	@%p12 bra 	$L__BB0_24;
	ld.global.u32 	%r259, [%rd6+160];
	xor.b32  	%r333, %r333, %r259;
	ld.global.u32 	%r260, [%rd6+164];
	xor.b32  	%r332, %r332, %r260;
	ld.global.u32 	%r261, [%rd6+168];
	xor.b32  	%r331, %r331, %r261;
	ld.global.u32 	%r262, [%rd6+172];
	xor.b32  	%r330, %r330, %r262;
	ld.global.u32 	%r263, [%rd6+176];
	xor.b32  	%r329, %r329, %r263;
$L__BB0_24:
	and.b32  	%r265, %r199, 512;
	setp.eq.s32 	%p13, %r265, 0;
	@%p13 bra 	$L__BB0_26;
	ld.global.u32 	%r266, [%rd6+180];
	xor.b32  	%r333, %r333, %r266;
	ld.global.u32 	%r267, [%rd6+184];
	xor.b32  	%r332, %r332, %r267;
	ld.global.u32 	%r268, [%rd6+188];
	xor.b32  	%r331, %r331, %r268;
	ld.global.u32 	%r269, [%rd6+192];
	xor.b32  	%r330, %r330, %r269;
	ld.global.u32 	%r270, [%rd6+196];
	xor.b32  	%r329, %r329, %r270;
$L__BB0_26:
	and.b32  	%r272, %r199, 1024;
	setp.eq.s32 	%p14, %r272, 0;
	@%p14 bra 	$L__BB0_28;
	ld.global.u32 	%r273, [%rd6+200];
	xor.b32  	%r333, %r333, %r273;
	ld.global.u32 	%r274, [%rd6+204];
	xor.b32  	%r332, %r332, %r274;
	ld.global.u32 	%r275, [%rd6+208];
	xor.b32  	%r331, %r331, %r275;
	ld.global.u32 	%r276, [%rd6+212];
	xor.b32  	%r330, %r330, %r276;
	ld.global.u32 	%r277, [%rd6+216];
	xor.b32  	%r329, %r329, %r277;
$L__BB0_28:
	and.b32  	%r279, %r199, 2048;
	setp.eq.s32 	%p15, %r279, 0;
	@%p15 bra 	$L__BB0_30;
	ld.global.u32 	%r280, [%rd6+220];
	xor.b32  	%r333, %r333, %r280;
	ld.global.u32 	%r281, [%rd6+224];
	xor.b32  	%r332, %r332, %r281;
	ld.global.u32 	%r282, [%rd6+228];
	xor.b32  	%r331, %r331, %r282;
	ld.global.u32 	%r283, [%rd6+232];
	xor.b32  	%r330, %r330, %r283;
	ld.global.u32 	%r284, [%rd6+236];
	xor.b32  	%r329, %r329, %r284;
$L__BB0_30:
	and.b32  	%r286, %r199, 4096;
	setp.eq.s32 	%p16, %r286, 0;
	@%p16 bra 	$L__BB0_32;
	ld.global.u32 	%r287, [%rd6+240];
	xor.b32  	%r333, %r333, %r287;
	ld.global.u32 	%r288, [%rd6+244];
	xor.b32  	%r332, %r332, %r288;
	ld.global.u32 	%r289, [%rd6+248];
	xor.b32  	%r331, %r331, %r289;
	ld.global.u32 	%r290, [%rd6+252];
	xor.b32  	%r330, %r330, %r290;
	ld.global.u32 	%r291, [%rd6+256];
	xor.b32  	%r329, %r329, %r291;
$L__BB0_32:
	and.b32  	%r293, %r199, 8192;
	setp.eq.s32 	%p17, %r293, 0;
	@%p17 bra 	$L__BB0_34;
	ld.global.u32 	%r294, [%rd6+260];
	xor.b32  	%r333, %r333, %r294;
	ld.global.u32 	%r295, [%rd6+264];
	xor.b32  	%r332, %r332, %r295;
	ld.global.u32 	%r296, [%rd6+268];
	xor.b32  	%r331, %r331, %r296;
	ld.global.u32 	%r297, [%rd6+272];
	xor.b32  	%r330, %r330, %r297;
	ld.global.u32 	%r298, [%rd6+276];
	xor.b32  	%r329, %r329, %r298;
$L__BB0_34:
	and.b32  	%r300, %r199, 16384;
	setp.eq.s32 	%p18, %r300, 0;
	@%p18 bra 	$L__BB0_36;
	ld.global.u32 	%r301, [%rd6+280];
	xor.b32  	%r333, %r333, %r301;
	ld.global.u32 	%r302, [%rd6+284];
	xor.b32  	%r332, %r332, %r302;
	ld.global.u32 	%r303, [%rd6+288];
	xor.b32  	%r331, %r331, %r303;
	ld.global.u32 	%r304, [%rd6+292];
	xor.b32  	%r330, %r330, %r304;
	ld.global.u32 	%r305, [%rd6+296];
	xor.b32  	%r329, %r329, %r305;
$L__BB0_36:
	and.b32  	%r307, %r199, 32768;
	setp.eq.s32 	%p19, %r307, 0;
	@%p19 bra 	$L__BB0_38;
	ld.global.u32 	%r308, [%rd6+300];
	xor.b32  	%r333, %r333, %r308;
	ld.global.u32 	%r309, [%rd6+304];
	xor.b32  	%r332, %r332, %r309;
	ld.global.u32 	%r310, [%rd6+308];
	xor.b32  	%r331, %r331, %r310;
	ld.global.u32 	%r311, [%rd6+312];
	xor.b32  	%r330, %r330, %r311;
	ld.global.u32 	%r312, [%rd6+316];
	xor.b32  	%r329, %r329, %r312;
$L__BB0_38:
	add.s32 	%r328, %r328, 16;
	setp.ne.s32 	%p20, %r328, 32;
	@%p20 bra 	$L__BB0_6;
	mad.lo.s32 	%r313, %r322, -31, %r11;
	add.s32 	%r322, %r313, 1;
	setp.ne.s32 	%p21, %r322, 5;
	@%p21 bra 	$L__BB0_5;
	st.global.u32 	[%rd2+4], %r333;
	st.global.u32 	[%rd2+8], %r332;
	st.global.u32 	[%rd2+12], %r331;
	st.global.u32 	[%rd2+16], %r330;
	st.global.u32 	[%rd2+20], %r329;
	add.s32 	%r316, %r316, 1;
	setp.lt.u32 	%p22, %r316, %r2;
	@%p22 bra 	$L__BB0_4;
$L__BB0_41:
	shr.u64 	%rd7, %rd17, 2;
	add.s32 	%r315, %r315, 1;
	setp.gt.u64 	%p23, %rd17, 3;
	mov.u64 	%rd17, %rd7;
	@%p23 bra 	$L__BB0_2;
$L__BB0_42:
	mov.b32 	%r314, 0;
	st.global.v2.u32 	[%rd2+24], {%r314, %r314};
	st.global.u32 	[%rd2+32], %r314;
	mov.b64 	%rd16, 0;
	st.global.u64 	[%rd2+40], %rd16;
	ret;

}
	// .globl	_Z9fill_gridP17curandStateXORWOWPj
.visible .entry _Z9fill_gridP17curandStateXORWOWPj(
	.param .u64 .ptr .align 1 _Z9fill_gridP17curandStateXORWOWPj_param_0,
	.param .u64 .ptr .align 1 _Z9fill_gridP17curandStateXORWOWPj_param_1
)
{
	.reg .pred 	%p<2>;
	.reg .b32 	%r<25>;
	.reg .b64 	%rd<9>;

	ld.param.u64 	%rd1, [_Z9fill_gridP17curandStateXORWOWPj_param_0];
	ld.param.u64 	%rd2, [_Z9fill_gridP17curandStateXORWOWPj_param_1];
	cvta.to.global.u64 	%rd3, %rd2;
	cvta.to.global.u64 	%rd4, %rd1;
	mov.u32 	%r1, %ctaid.x;
	mov.u32 	%r2, %ntid.x;
	mov.u32 	%r3, %tid.x;
	mad.lo.s32 	%r4, %r1, %r2, %r3;
	mul.wide.u32 	%rd5, %r4, 48;
	add.s64 	%rd6, %rd4, %rd5;
	ld.global.v2.u32 	{%r5, %r6}, [%rd6];
	shr.u32 	%r7, %r6, 2;
	xor.b32  	%r8, %r7, %r6;
	ld.global.v2.u32 	{%r9, %r10}, [%rd6+8];
	ld.global.v2.u32 	{%r11, %r12}, [%rd6+16];
	st.global.v2.u32 	[%rd6+8], {%r10, %r11};
	shl.b32 	%r13, %r12, 4;
	shl.b32 	%r14, %r8, 1;
	xor.b32  	%r15, %r14, %r13;
	xor.b32  	%r16, %r15, %r8;
	xor.b32  	%r17, %r16, %r12;
	st.global.v2.u32 	[%rd6+16], {%r12, %r17};
	add.s32 	%r18, %r5, 362437;
	st.global.v2.u32 	[%rd6], {%r18, %r9};
	add.s32 	%r19, %r17, %r18;
	mul.hi.u32 	%r20, %r19, 954437177;
	shr.u32 	%r21, %r20, 1;
	mul.lo.s32 	%r22, %r21, 9;
	sub.s32 	%r23, %r19, %r22;
	mul.wide.u32 	%rd7, %r4, 4;
	add.s64 	%rd8, %rd3, %rd7;
	setp.eq.s32 	%p1, %r23, 0;
	selp.b32 	%r24, 9, %r23, %p1;
	st.global.u32 	[%rd8], %r24;
	ret;

}


// ===== COMPILED SASS (sm_100) =====

	.target	sm_100

	.elftype	@"ET_EXEC"


//--------------------- .note.nv.tkinfo           --------------------------
	.section	.note.nv.tkinfo,"",@"SHT_NOTE"
	.sectionflags	@"SHF_NOTE_NV_TKINFO"
	.tkinfo
        /*0018*/ 	.word	0x00000002
        /*0030*/ 	.string	""
        /*0030*/ 	.string	"ptxas"
        /*0030*/ 	.string	"Cuda compilation tools, release 13.0, V13.0.88"
        /*0030*/ 	.string	"Build cuda_13.0.r13.0/compiler.36424714_0"
        /*0030*/ 	.string	"-arch sm_100 -m 64 "



//--------------------- .note.nv.cuinfo           --------------------------
	.section	.note.nv.cuinfo,"",@"SHT_NOTE"
	.sectionflags	@"SHF_NOTE_NV_CUINFO"
        /*0018*/ 	.short	0x0002
        /*001a*/ 	.short	0x0064
        /*001c*/ 	.short	0x0082
	.zero		2


//--------------------- .nv.info                  --------------------------
	.section	.nv.info,"",@"SHT_CUDA_INFO"
	.align	4


	//----- nvinfo : EIATTR_REGCOUNT
	.align		4
        /*0000*/ 	.byte	0x04, 0x2f
        /*0002*/ 	.short	(.L_10 - .L_9)
	.align		4
.L_9:
        /*0004*/ 	.word	index@(_Z11init_statesjP17curandStateXORWOW)
        /*0008*/ 	.word	0x0000001f


	//----- nvinfo : EIATTR_FRAME_SIZE
	.align		4
.L_10:
        /*000c*/ 	.byte	0x04, 0x11
        /*000e*/ 	.short	(.L_12 - .L_11)
	.align		4
.L_11:
        /*0010*/ 	.word	index@(_Z11init_statesjP17curandStateXORWOW)
        /*0014*/ 	.word	0x00000000


	//----- nvinfo : EIATTR_REGCOUNT
	.align		4
.L_12:
        /*0018*/ 	.byte	0x04, 0x2f
        /*001a*/ 	.short	(.L_14 - .L_13)
	.align		4
.L_13:
        /*001c*/ 	.word	index@(_Z9fill_gridP17curandStateXORWOWPj)
        /*0020*/ 	.word	0x00000014


	//----- nvinfo : EIATTR_FRAME_SIZE
	.align		4
.L_14:
        /*0024*/ 	.byte	0x04, 0x11
        /*0026*/ 	.short	(.L_16 - .L_15)
	.align		4
.L_15:
        /*0028*/ 	.word	index@(_Z9fill_gridP17curandStateXORWOWPj)
        /*002c*/ 	.word	0x00000000


	//----- nvinfo : EIATTR_MIN_STACK_SIZE
	.align		4
.L_16:
        /*0030*/ 	.byte	0x04, 0x12
        /*0032*/ 	.short	(.L_18 - .L_17)
	.align		4
.L_17:
        /*0034*/ 	.word	index@(_Z9fill_gridP17curandStateXORWOWPj)
        /*0038*/ 	.word	0x00000000


	//----- nvinfo : EIATTR_MIN_STACK_SIZE
	.align		4
.L_18:
        /*003c*/ 	.byte	0x04, 0x12
        /*003e*/ 	.short	(.L_20 - .L_19)
	.align		4
.L_19:
        /*0040*/ 	.word	index@(_Z11init_statesjP17curandStateXORWOW)
        /*0044*/ 	.word	0x00000000
.L_20:


//--------------------- .nv.compat                --------------------------
	.section	.nv.compat,"",@"SHT_CUDA_COMPAT_INFO"
	.align	4
        /*0000*/ 	.byte	0x02, 0x09, 0x00, 0x00, 0x02, 0x02, 0x01, 0x00, 0x02, 0x05, 0x05, 0x00, 0x03, 0x07, 0x01, 0x01
        /*0010*/ 	.byte	0x02, 0x03, 0x00, 0x00, 0x02, 0x06, 0x01, 0x00, 0x04, 0x0b, 0x08, 0x00, 0x09, 0x00, 0x00, 0x00
        /*0020*/ 	.byte	0x00, 0x00, 0x00, 0x00


//--------------------- .nv.info._Z9fill_gridP17curandStateXORWOWPj --------------------------
	.section	.nv.info._Z9fill_gridP17curandStateXORWOWPj,"",@"SHT_CUDA_INFO"
	.sectionflags	@""
	.align	4


	//----- nvinfo : EIATTR_CUDA_API_VERSION
	.align		4
        /*0000*/ 	.byte	0x04, 0x37
        /*0002*/ 	.short	(.L_22 - .L_21)
.L_21:
        /*0004*/ 	.word	0x00000082


	//----- nvinfo : EIATTR_KPARAM_INFO
	.align		4
.L_22:
        /*0008*/ 	.byte	0x04, 0x17
        /*000a*/ 	.short	(.L_24 - .L_23)
.L_23:
        /*000c*/ 	.word	0x00000000
        /*0010*/ 	.short	0x0001
        /*0012*/ 	.short	0x0008
        /*0014*/ 	.byte	0x00, 0xf5, 0x21, 0x00


	//----- nvinfo : EIATTR_KPARAM_INFO
	.align		4
.L_24:
        /*0018*/ 	.byte	0x04, 0x17
        /*001a*/ 	.short	(.L_26 - .L_25)
.L_25:
        /*001c*/ 	.word	0x00000000
        /*0020*/ 	.short	0x0000
        /*0022*/ 	.short	0x0000
        /*0024*/ 	.byte	0x00, 0xf5, 0x21, 0x00


	//----- nvinfo : EIATTR_SPARSE_MMA_MASK
	.align		4
.L_26:
        /*0028*/ 	.byte	0x03, 0x50
        /*002a*/ 	.short	0x0000


	//----- nvinfo : EIATTR_MAXREG_COUNT
	.align		4
        /*002c*/ 	.byte	0x03, 0x1b
        /*002e*/ 	.short	0x00ff


	//----- nvinfo : EIATTR_MERCURY_ISA_VERSION
	.align		4
        /*0030*/ 	.byte	0x03, 0x5f
        /*0032*/ 	.short	0x0101


	//----- nvinfo : EIATTR_VRC_CTA_INIT_COUNT
	.align		4
        /*0034*/ 	.byte	0x02, 0x4a
	.zero		1
	.zero		1


	//----- nvinfo : EIATTR_EXIT_INSTR_OFFSETS
	.align		4
        /*0038*/ 	.byte	0x04, 0x1c
        /*003a*/ 	.short	(.L_28 - .L_27)


	//   ....[0]....
.L_27:
        /*003c*/ 	.word	0x00000220


	//----- nvinfo : EIATTR_CBANK_PARAM_SIZE
	.align		4
.L_28:
        /*0040*/ 	.byte	0x03, 0x19
        /*0042*/ 	.short	0x0010


	//----- nvinfo : EIATTR_PARAM_CBANK
	.align		4
        /*0044*/ 	.byte	0x04, 0x0a
        /*0046*/ 	.short	(.L_30 - .L_29)
	.align		4
.L_29:
        /*0048*/ 	.word	index@(.nv.constant0._Z9fill_gridP17curandStateXORWOWPj)
        /*004c*/ 	.short	0x0380
        /*004e*/ 	.short	0x0010


	//----- nvinfo : EIATTR_SW_WAR
	.align		4
.L_30:
        /*0050*/ 	.byte	0x04, 0x36
        /*0052*/ 	.short	(.L_32 - .L_31)
.L_31:
        /*0054*/ 	.word	0x00000008
.L_32:


//--------------------- .nv.info._Z11init_statesjP17curandStateXORWOW --------------------------
	.section	.nv.info._Z11init_statesjP17curandStateXORWOW,"",@"SHT_CUDA_INFO"
	.sectionflags	@""
	.align	4


	//----- nvinfo : EIATTR_CUDA_API_VERSION
	.align		4
        /*0000*/ 	.byte	0x04, 0x37
        /*0002*/ 	.short	(.L_34 - .L_33)
.L_33:
        /*0004*/ 	.word	0x00000082


	//----- nvinfo : EIATTR_KPARAM_INFO
	.align		4
.L_34:
        /*0008*/ 	.byte	0x04, 0x17
        /*000a*/ 	.short	(.L_36 - .L_35)
.L_35:
        /*000c*/ 	.word	0x00000000
        /*0010*/ 	.short	0x0001
        /*0012*/ 	.short	0x0008
        /*0014*/ 	.byte	0x00, 0xf5, 0x21, 0x00


	//----- nvinfo : EIATTR_KPARAM_INFO
	.align		4
.L_36:
        /*0018*/ 	.byte	0x04, 0x17
        /*001a*/ 	.short	(.L_38 - .L_37)
.L_37:
        /*001c*/ 	.word	0x00000000
        /*0020*/ 	.short	0x0000
        /*0022*/ 	.short	0x0000
        /*0024*/ 	.byte	0x00, 0xf0, 0x11, 0x00


	//----- nvinfo : EIATTR_SPARSE_MMA_MASK
	.align		4
.L_38:
        /*0028*/ 	.byte	0x03, 0x50
        /*002a*/ 	.short	0x0000


	//----- nvinfo : EIATTR_MAXREG_COUNT
	.align		4
        /*002c*/ 	.byte	0x03, 0x1b
        /*002e*/ 	.short	0x00ff


	//----- nvinfo : EIATTR_MERCURY_ISA_VERSION
	.align		4
        /*0030*/ 	.byte	0x03, 0x5f
        /*0032*/ 	.short	0x0101


	//----- nvinfo : EIATTR_VRC_CTA_INIT_COUNT
	.align		4
        /*0034*/ 	.byte	0x02, 0x4a
	.zero		1
	.zero		1


	//----- nvinfo : EIATTR_EXIT_INSTR_OFFSETS
	.align		4
        /*0038*/ 	.byte	0x04, 0x1c
        /*003a*/ 	.short	(.L_40 - .L_39)


	//   ....[0]....
.L_39:
        /*003c*/ 	.word	0x00000ea0


	//----- nvinfo : EIATTR_CRS_STACK_SIZE
	.align		4
.L_40:
        /*0040*/ 	.byte	0x04, 0x1e
        /*0042*/ 	.short	(.L_42 - .L_41)
.L_41:
        /*0044*/ 	.word	0x00000000


	//----- nvinfo : EIATTR_CBANK_PARAM_SIZE
	.align		4
.L_42:
        /*0048*/ 	.byte	0x03, 0x19
        /*004a*/ 	.short	0x0010


	//----- nvinfo : EIATTR_PARAM_CBANK
	.align		4
        /*004c*/ 	.byte	0x04, 0x0a
        /*004e*/ 	.short	(.L_44 - .L_43)
	.align		4
.L_43:
        /*0050*/ 	.word	index@(.nv.constant0._Z11init_statesjP17curandStateXORWOW)
        /*0054*/ 	.short	0x0380
        /*0056*/ 	.short	0x0010


	//----- nvinfo : EIATTR_SW_WAR
	.align		4
.L_44:
        /*0058*/ 	.byte	0x04, 0x36
        /*005a*/ 	.short	(.L_46 - .L_45)
.L_45:
        /*005c*/ 	.word	0x00000008
.L_46:


//--------------------- .nv.callgraph             --------------------------
	.section	.nv.callgraph,"",@"SHT_CUDA_CALLGRAPH"
	.align	4
	.sectionentsize	8
	.align		4
        /*0000*/ 	.word	0x00000000
	.align		4
        /*0004*/ 	.word	0xffffffff
	.align		4
        /*0008*/ 	.word	0x00000000
	.align		4
        /*000c*/ 	.word	0xfffffffe
	.align		4
        /*0010*/ 	.word	0x00000000
	.align		4
        /*0014*/ 	.word	0xfffffffd
	.align		4
        /*0018*/ 	.word	0x00000000
	.align		4
        /*001c*/ 	.word	0xfffffffc


//--------------------- .nv.constant4             --------------------------
	.section	.nv.constant4,"a",@progbits
	.align	8
	.align		8
.nv.constant4:
        /*0000*/ 	.dword	precalc_xorwow_matrix
	.align		8
        /*0008*/ 	.dword	precalc_xorwow_offset_matrix
	.align		8
        /*0010*/ 	.dword	mrg32k3aM1
	.align		8
        /*0018*/ 	.dword	mrg32k3aM2
	.align		8
        /*0020*/ 	.dword	mrg32k3aM1SubSeq
	.align		8
        /*0028*/ 	.dword	mrg32k3aM2SubSeq
	.align		8
        /*0030*/ 	.dword	mrg32k3aM1Seq
	.align		8
        /*0038*/ 	.dword	mrg32k3aM2Seq


//--------------------- .nv.constant3             --------------------------
	.section	.nv.constant3,"a",@progbits
	.align	8
.nv.constant3:
	.type		__cr_lgamma_table,@object
	.size		__cr_lgamma_table,(.L_8 - __cr_lgamma_table)
__cr_lgamma_table:
        /*0000*/ 	.byte	0x00, 0x00, 0x00, 0x00, 0x00, 0x00, 0x00, 0x00, 0x00, 0x00, 0x00, 0x00, 0x00, 0x00, 0x00, 0x00
        /*0010*/ 	.byte	0xef, 0x39, 0xfa, 0xfe, 0x42, 0x2e, 0xe6, 0x3f, 0x02, 0x20, 0x2a, 0xfa, 0x0b, 0xab, 0xfc, 0x3f
        /*0020*/ 	.byte	0xf9, 0x2c, 0x92, 0x7c, 0xa7, 0x6c, 0x09, 0x40, 0xc9, 0x79, 0x44, 0x3c, 0x64, 0x26, 0x13, 0x40
        /*0030*/ 	.byte	0xca, 0x01, 0xcf, 0x3a, 0x27, 0x51, 0x1a, 0x40, 0x30, 0xcc, 0x2d, 0xf3, 0xe1, 0x0c, 0x21, 0x40
        /*0040*/ 	.byte	0x0d, 0xb7, 0xfc, 0x82, 0x8e, 0x35, 0x25, 0x40
.L_8:


//--------------------- .text._Z9fill_gridP17curandStateXORWOWPj --------------------------
	.section	.text._Z9fill_gridP17curandStateXORWOWPj,"ax",@progbits
	.align	128
        .global         _Z9fill_gridP17curandStateXORWOWPj
        .type           _Z9fill_gridP17curandStateXORWOWPj,@function
        .size           _Z9fill_gridP17curandStateXORWOWPj,(.L_x_10 - _Z9fill_gridP17curandStateXORWOWPj)
        .other          _Z9fill_gridP17curandStateXORWOWPj,@"STO_CUDA_ENTRY STV_DEFAULT"
_Z9fill_gridP17curandStateXORWOWPj:
.text._Z9fill_gridP17curandStateXORWOWPj:
[----:B------:R-:W-:Y:S01]  /*0000*/  LDC R1, c[0x0][0x37c] ;  /* 0x0000df00ff017b82 */ /* 0x000fe20000000800 */
[----:B------:R-:W0:Y:S07]  /*0010*/  S2R R0, SR_TID.X ;  /* 0x0000000000007919 */ /* 0x000e2e0000002100 */
[----:B------:R-:W0:Y:S01]  /*0020*/  S2UR UR6, SR_CTAID.X ;  /* 0x00000000000679c3 */ /* 0x000e220000002500 */
[----:B------:R-:W1:Y:S07]  /*0030*/  LDCU.64 UR4, c[0x0][0x358] ;  /* 0x00006b00ff0477ac */ /* 0x000e6e0008000a00 */
[----:B------:R-:W0:Y:S08]  /*0040*/  LDC R9, c[0x0][0x360] ;  /* 0x0000d800ff097b82 */ /* 0x000e300000000800 */
[----:B------:R-:W2:Y:S01]  /*0050*/  LDC.64 R2, c[0x0][0x380] ;  /* 0x0000e000ff027b82 */ /* 0x000ea20000000a00 */
[----:B0-----:R-:W-:-:S04]  /*0060*/  IMAD R9, R9, UR6, R0 ;  /* 0x0000000609097c24 */ /* 0x001fc8000f8e0200 */
[----:B--2---:R-:W-:-:S05]  /*0070*/  IMAD.WIDE.U32 R2, R9, 0x30, R2 ;  /* 0x0000003009027825 */ /* 0x004fca00078e0002 */
[----:B-1----:R-:W2:Y:S04]  /*0080*/  LDG.E.64 R12, desc[UR4][R2.64] ;  /* 0x00000004020c7981 */ /* 0x002ea8000c1e1b00 */
[----:B------:R-:W3:Y:S04]  /*0090*/  LDG.E.64 R4, desc[UR4][R2.64+0x10] ;  /* 0x0000100402047981 */ /* 0x000ee8000c1e1b00 */
[----:B------:R-:W4:Y:S01]  /*00a0*/  LDG.E.64 R6, desc[UR4][R2.64+0x8] ;  /* 0x0000080402067981 */ /* 0x000f22000c1e1b00 */
[----:B--2---:R-:W-:-:S04]  /*00b0*/  SHF.R.U32.HI R0, RZ, 0x2, R13 ;  /* 0x00000002ff007819 */ /* 0x004fc8000001160d */
[----:B------:R-:W-:Y:S01]  /*00c0*/  LOP3.LUT R0, R0, R13, RZ, 0x3c, !PT ;  /* 0x0000000d00007212 */ /* 0x000fe200078e3cff */
[----:B---3--:R-:W-:Y:S01]  /*00d0*/  IMAD.SHL.U32 R11, R5, 0x10, RZ ;  /* 0x00000010050b7824 */ /* 0x008fe200078e00ff */
[----:B------:R-:W-:Y:S01]  /*00e0*/  MOV R15, R4 ;  /* 0x00000004000f7202 */ /* 0x000fe20000000f00 */
[----:B------:R-:W-:Y:S01]  /*00f0*/  IMAD.MOV.U32 R16, RZ, RZ, R5 ;  /* 0x000000ffff107224 */ /* 0x000fe200078e0005 */
[----:B----4-:R-:W-:Y:S01]  /*0100*/  MOV R14, R7 ;  /* 0x00000007000e7202 */ /* 0x010fe20000000f00 */
[----:B------:R-:W-:-:S04]  /*0110*/  IMAD.SHL.U32 R8, R0, 0x2, RZ ;  /* 0x0000000200087824 */ /* 0x000fc800078e00ff */
[----:B------:R-:W-:Y:S01]  /*0120*/  STG.E.64 desc[UR4][R2.64+0x8], R14 ;  /* 0x0000080e02007986 */ /* 0x000fe2000c101b04 */
[----:B------:R-:W-:Y:S02]  /*0130*/  LOP3.LUT R0, R0, R8, R11, 0x96, !PT ;  /* 0x0000000800007212 */ /* 0x000fe400078e960b */
[----:B------:R-:W-:Y:S01]  /*0140*/  IADD3 R8, PT, PT, R12, 0x587c5, RZ ;  /* 0x000587c50c087810 */ /* 0x000fe20007ffe0ff */
[----:B------:R-:W0:Y:S01]  /*0150*/  LDC.64 R10, c[0x0][0x388] ;  /* 0x0000e200ff0a7b82 */ /* 0x000e220000000a00 */
[----:B------:R-:W-:-:S05]  /*0160*/  LOP3.LUT R17, R0, R5, RZ, 0x3c, !PT ;  /* 0x0000000500117212 */ /* 0x000fca00078e3cff */
[----:B------:R-:W-:Y:S01]  /*0170*/  IMAD.IADD R0, R17, 0x1, R8 ;  /* 0x0000000111007824 */ /* 0x000fe200078e0208 */
[----:B------:R-:W-:Y:S03]  /*0180*/  STG.E.64 desc[UR4][R2.64+0x10], R16 ;  /* 0x0000101002007986 */ /* 0x000fe6000c101b04 */
[----:B------:R-:W-:-:S05]  /*0190*/  IMAD.HI.U32 R12, R0, 0x38e38e39, RZ ;  /* 0x38e38e39000c7827 */ /* 0x000fca00078e00ff */
[----:B------:R-:W-:-:S05]  /*01a0*/  SHF.R.U32.HI R13, RZ, 0x1, R12 ;  /* 0x00000001ff0d7819 */ /* 0x000fca000001160c */
[----:B------:R-:W-:Y:S02]  /*01b0*/  IMAD R13, R13, -0x9, R0 ;  /* 0xfffffff70d0d7824 */ /* 0x000fe400078e0200 */
[----:B0-----:R-:W-:-:S03]  /*01c0*/  IMAD.WIDE.U32 R10, R9, 0x4, R10 ;  /* 0x00000004090a7825 */ /* 0x001fc600078e000a */
[----:B------:R-:W-:Y:S01]  /*01d0*/  ISETP.NE.AND P0, PT, R13, RZ, PT ;  /* 0x000000ff0d00720c */ /* 0x000fe20003f05270 */
[----:B------:R-:W-:-:S03]  /*01e0*/  IMAD.MOV.U32 R9, RZ, RZ, R6 ;  /* 0x000000ffff097224 */ /* 0x000fc600078e0006 */
[----:B------:R-:W-:Y:S02]  /*01f0*/  SEL R13, R13, 0x9, P0 ;  /* 0x000000090d0d7807 */ /* 0x000fe40000000000 */
[----:B------:R-:W-:Y:S04]  /*0200*/  STG.E.64 desc[UR4][R2.64], R8 ;  /* 0x0000000802007986 */ /* 0x000fe8000c101b04 */
[----:B------:R-:W-:Y:S01]  /*0210*/  STG.E desc[UR4][R10.64], R13 ;  /* 0x0000000d0a007986 */ /* 0x000fe2000c101904 */
[----:B------:R-:W-:Y:S05]  /*0220*/  EXIT ;  /* 0x000000000000794d */ /* 0x000fea0003800000 */
.L_x_0:
[----:B------:R-:W-:-:S00]  /*0230*/  BRA `(.L_x_0) ;  /* 0xfffffffc00fc7947 */ /* 0x000fc0000383ffff */
[----:B------:R-:W-:-:S00]  /*0240*/  NOP ;  /* 0x0000000000007918 */ /* 0x000fc00000000000 */
        /* <DEDUP_REMOVED lines=11> */
.L_x_10:


//--------------------- .text._Z11init_statesjP17curandStateXORWOW --------------------------
	.section	.text._Z11init_statesjP17curandStateXORWOW,"ax",@progbits
	.align	128
        .global         _Z11init_statesjP17curandStateXORWOW
        .type           _Z11init_statesjP17curandStateXORWOW,@function
        .size           _Z11init_statesjP17curandStateXORWOW,(.L_x_11 - _Z11init_statesjP17curandStateXORWOW)
        .other          _Z11init_statesjP17curandStateXORWOW,@"STO_CUDA_ENTRY STV_DEFAULT"
_Z11init_statesjP17curandStateXORWOW:
.text._Z11init_statesjP17curandStateXORWOW:
[----:B------:R-:W-:Y:S01]  /*0000*/  LDC R1, c[0x0][0x37c] ;  /* 0x0000df00ff017b82 */ /* 0x000fe20000000800 */
[----:B------:R-:W0:Y:S07]  /*0010*/  S2R R3, SR_TID.X ;  /* 0x0000000000037919 */ /* 0x000e2e0000002100 */
[----:B------:R-:W1:Y:S01]  /*0020*/  LDC R2, c[0x0][0x380] ;  /* 0x0000e000ff027b82 */ /* 0x000e620000000800 */
[----:B------:R-:W2:Y:S01]  /*0030*/  LDCU.64 UR4, c[0x0][0x358] ;  /* 0x00006b00ff0477ac */ /* 0x000ea20008000a00 */
[----:B------:R-:W-:Y:S01]  /*0040*/  IMAD.MOV.U32 R9, RZ, RZ, -0x75bd8fc ;  /* 0xf8a42704ff097424 */ /* 0x000fe200078e00ff */
[----:B------:R-:W-:Y:S01]  /*0050*/  BSSY.RECONVERGENT B0, `(.L_x_1) ;  /* 0x00000e1000007945 */ /* 0x000fe20003800200 */
[----:B------:R-:W-:-:S04]  /*0060*/  IMAD.MOV.U32 R10, RZ, RZ, -0x23270784 ;  /* 0xdcd8f87cff0a7424 */ /* 0x000fc800078e00ff */
[----:B------:R-:W0:Y:S08]  /*0070*/  S2UR UR6, SR_CTAID.X ;  /* 0x00000000000679c3 */ /* 0x000e300000002500 */
[----:B------:R-:W0:Y:S08]  /*0080*/  LDC R0, c[0x0][0x360] ;  /* 0x0000d800ff007b82 */ /* 0x000e300000000800 */
[----:B------:R-:W3:Y:S01]  /*0090*/  LDC.64 R6, c[0x0][0x388] ;  /* 0x0000e200ff067b82 */ /* 0x000ee20000000a00 */
[----:B-1----:R-:W-:-:S05]  /*00a0*/  LOP3.LUT R2, R2, 0xaad26b49, RZ, 0x3c, !PT ;  /* 0xaad26b4902027812 */ /* 0x002fca00078e3cff */
[----:B------:R-:W-:-:S04]  /*00b0*/  IMAD R2, R2, 0x4182bed5, RZ ;  /* 0x4182bed502027824 */ /* 0x000fc800078e02ff */
[C---:B------:R-:W-:Y:S01]  /*00c0*/  VIADD R4, R2.reuse, 0xd9f6dc18 ;  /* 0xd9f6dc1802047836 */ /* 0x040fe20000000000 */
[C---:B------:R-:W-:Y:S01]  /*00d0*/  LOP3.LUT R8, R2.reuse, 0x159a55e5, RZ, 0x3c, !PT ;  /* 0x159a55e502087812 */ /* 0x040fe200078e3cff */
[C---:B------:R-:W-:Y:S02]  /*00e0*/  VIADD R5, R2.reuse, 0x75bcd15 ;  /* 0x075bcd1502057836 */ /* 0x040fe40000000000 */
[----:B------:R-:W-:Y:S02]  /*00f0*/  VIADD R11, R2, 0x583f19 ;  /* 0x00583f19020b7836 */ /* 0x000fe40000000000 */
[----:B0-----:R-:W-:-:S05]  /*0100*/  IMAD R0, R0, UR6, R3 ;  /* 0x0000000600007c24 */ /* 0x001fca000f8e0203 */
[C---:B------:R-:W-:Y:S01]  /*0110*/  ISETP.NE.AND P0, PT, R0.reuse, RZ, PT ;  /* 0x000000ff0000720c */ /* 0x040fe20003f05270 */
[----:B---3--:R-:W-:-:S05]  /*0120*/  IMAD.WIDE.U32 R6, R0, 0x30, R6 ;  /* 0x0000003000067825 */ /* 0x008fca00078e0006 */
[----:B--2---:R0:W-:Y:S04]  /*0130*/  STG.E.64 desc[UR4][R6.64], R4 ;  /* 0x0000000406007986 */ /* 0x0041e8000c101b04 */
[----:B------:R0:W-:Y:S04]  /*0140*/  STG.E.64 desc[UR4][R6.64+0x8], R8 ;  /* 0x0000080806007986 */ /* 0x0001e8000c101b04 */
[----:B------:R0:W-:Y:S01]  /*0150*/  STG.E.64 desc[UR4][R6.64+0x10], R10 ;  /* 0x0000100a06007986 */ /* 0x0001e2000c101b04 */
[----:B------:R-:W-:Y:S05]  /*0160*/  @!P0 BRA `(.L_x_2) ;  /* 0x0000000c003c8947 */ /* 0x000fea0003800000 */
[----:B------:R-:W-:-:S07]  /*0170*/  CS2R R12, SRZ ;  /* 0x00000000000c7805 */ /* 0x000fce000001ff00 */
.L_x_8:
[----:B-1----:R-:W-:Y:S01]  /*0180*/  LOP3.LUT R2, R0, 0x3, RZ, 0xc0, !PT ;  /* 0x0000000300027812 */ /* 0x002fe200078ec0ff */
[----:B------:R-:W-:Y:S03]  /*0190*/  BSSY.RECONVERGENT B1, `(.L_x_3) ;  /* 0x00000c6000017945 */ /* 0x000fe60003800200 */
[----:B------:R-:W-:-:S04]  /*01a0*/  ISETP.NE.U32.AND P0, PT, R2, RZ, PT ;  /* 0x000000ff0200720c */ /* 0x000fc80003f05070 */
[----:B------:R-:W-:-:S13]  /*01b0*/  ISETP.NE.AND.EX P0, PT, RZ, RZ, PT, P0 ;  /* 0x000000ffff00720c */ /* 0x000fda0003f05300 */
[----:B------:R-:W-:Y:S05]  /*01c0*/  @!P0 BRA `(.L_x_4) ;  /* 0x0000000c00088947 */ /* 0x000fea0003800000 */
[----:B0-----:R-:W0:Y:S01]  /*01d0*/  LDC.64 R8, c[0x4][RZ] ;  /* 0x01000000ff087b82 */ /* 0x001e220000000a00 */
[----:B------:R-:W-:Y:S02]  /*01e0*/  IMAD.MOV.U32 R14, RZ, RZ, RZ ;  /* 0x000000ffff0e7224 */ /* 0x000fe400078e00ff */
[----:B0-----:R-:W-:-:S07]  /*01f0*/  IMAD.WIDE.U32 R8, R12, 0xc80, R8 ;  /* 0x00000c800c087825 */ /* 0x001fce00078e0008 */
.L_x_7:
[----:B-1----:R-:W-:Y:S01]  /*0200*/  IMAD.MOV.U32 R15, RZ, RZ, RZ ;  /* 0x000000ffff0f7224 */ /* 0x002fe200078e00ff */
[----:B------:R-:W-:Y:S01]  /*0210*/  CS2R R2, SRZ ;  /* 0x0000000000027805 */ /* 0x000fe2000001ff00 */
[----:B------:R-:W-:Y:S01]  /*0220*/  IMAD.MOV.U32 R17, RZ, RZ, RZ ;  /* 0x000000ffff117224 */ /* 0x000fe200078e00ff */
[----:B------:R-:W-:-:S07]  /*0230*/  CS2R R4, SRZ ;  /* 0x0000000000047805 */ /* 0x000fce000001ff00 */
.L_x_6:
[----:B------:R-:W-:-:S05]  /*0240*/  IMAD.WIDE.U32 R10, R17, 0x4, R6 ;  /* 0x00000004110a7825 */ /* 0x000fca00078e0006 */
[----:B------:R0:W5:Y:S01]  /*0250*/  LDG.E R16, desc[UR4][R10.64+0x4] ;  /* 0x000004040a107981 */ /* 0x000162000c1e1900 */
[----:B------:R-:W-:-:S07]  /*0260*/  IMAD.MOV.U32 R19, RZ, RZ, RZ ;  /* 0x000000ffff137224 */ /* 0x000fce00078e00ff */
.L_x_5:
[----:B-----5:R-:W-:Y:S01]  /*0270*/  SHF.R.U32.HI R24, RZ, R19, R16 ;  /* 0x00000013ff187219 */ /* 0x020fe20000011610 */
[----:B0-----:R-:W-:-:S03]  /*0280*/  IMAD.SHL.U32 R10, R17, 0x20, RZ ;  /* 0x00000020110a7824 */ /* 0x001fc600078e00ff */
[----:B------:R-:W-:Y:S01]  /*0290*/  LOP3.LUT R11, R24, 0x1, RZ, 0xc0, !PT ;  /* 0x00000001180b7812 */ /* 0x000fe200078ec0ff */
[----:B------:R-:W-:-:S03]  /*02a0*/  IMAD.IADD R10, R10, 0x1, R19 ;  /* 0x000000010a0a7824 */ /* 0x000fc600078e0213 */
[----:B------:R-:W-:Y:S01]  /*02b0*/  ISETP.NE.U32.AND P0, PT, R11, 0x1, PT ;  /* 0x000000010b00780c */ /* 0x000fe20003f05070 */
[----:B------:R-:W-:-:S03]  /*02c0*/  IMAD R11, R10, 0x5, RZ ;  /* 0x000000050a0b7824 */ /* 0x000fc600078e02ff */
[----:B------:R-:W-:Y:S01]  /*02d0*/  R2P PR, R24, 0x7e ;  /* 0x0000007e18007804 */ /* 0x000fe20000000000 */
[----:B------:R-:W-:-:S08]  /*02e0*/  IMAD.WIDE.U32 R10, R11, 0x4, R8 ;  /* 0x000000040b0a7825 */ /* 0x000fd000078e0008 */
[----:B------:R-:W2:Y:S04]  /*02f0*/  @!P0 LDG.E R18, desc[UR4][R10.64] ;  /* 0x000000040a128981 */ /* 0x000ea8000c1e1900 */
[----:B------:R-:W3:Y:S04]  /*0300*/  @!P0 LDG.E R20, desc[UR4][R10.64+0x10] ;  /* 0x000010040a148981 */ /* 0x000ee8000c1e1900 */
[----:B------:R-:W4:Y:S04]  /*0310*/  @P1 LDG.E R22, desc[UR4][R10.64+0x14] ;  /* 0x000014040a161981 */ /* 0x000f28000c1e1900 */
[----:B------:R-:W4:Y:S04]  /*0320*/  @P2 LDG.E R26, desc[UR4][R10.64+0x28] ;  /* 0x000028040a1a2981 */ /* 0x000f28000c1e1900 */
[----:B------:R-:W4:Y:S04]  /*0330*/  @!P0 LDG.E R21, desc[UR4][R10.64+0x4] ;  /* 0x000004040a158981 */ /* 0x000f28000c1e1900 */
[----:B------:R-:W4:Y:S04]  /*0340*/  @!P0 LDG.E R23, desc[UR4][R10.64+0xc] ;  /* 0x00000c040a178981 */ /* 0x000f28000c1e1900 */
[----:B------:R-:W4:Y:S04]  /*0350*/  @P1 LDG.E R25, desc[UR4][R10.64+0x18] ;  /* 0x000018040a191981 */ /* 0x000f28000c1e1900 */
[----:B------:R-:W4:Y:S04]  /*0360*/  @P3 LDG.E R28, desc[UR4][R10.64+0x3c] ;  /* 0x00003c040a1c3981 */ /* 0x000f28000c1e1900 */
[----:B------:R-:W4:Y:S01]  /*0370*/  @P6 LDG.E R27, desc[UR4][R10.64+0x7c] ;  /* 0x00007c040a1b6981 */ /* 0x000f22000c1e1900 */
[----:B--2---:R-:W-:-:S03]  /*0380*/  @!P0 LOP3.LUT R15, R15, R18, RZ, 0x3c, !PT ;  /* 0x000000120f0f8212 */ /* 0x004fc600078e3cff */
[----:B------:R-:W2:Y:S01]  /*0390*/  @!P0 LDG.E R18, desc[UR4][R10.64+0x8] ;  /* 0x000008040a128981 */ /* 0x000ea2000c1e1900 */
[----:B---3--:R-:W-:-:S03]  /*03a0*/  @!P0 LOP3.LUT R3, R3, R20, RZ, 0x3c, !PT ;  /* 0x0000001403038212 */ /* 0x008fc600078e3cff */
[----:B------:R-:W3:Y:S01]  /*03b0*/  @P1 LDG.E R20, desc[UR4][R10.64+0x24] ;  /* 0x000024040a141981 */ /* 0x000ee2000c1e1900 */
[----:B----4-:R-:W-:-:S03]  /*03c0*/  @P1 LOP3.LUT R15, R15, R22, RZ, 0x3c, !PT ;  /* 0x000000160f0f1212 */ /* 0x010fc600078e3cff */
[----:B------:R-:W4:Y:S01]  /*03d0*/  @P2 LDG.E R22, desc[UR4][R10.64+0x38] ;  /* 0x000038040a162981 */ /* 0x000f22000c1e1900 */
[----:B------:R-:W-:-:S03]  /*03e0*/  @P2 LOP3.LUT R15, R15, R26, RZ, 0x3c, !PT ;  /* 0x0000001a0f0f2212 */ /* 0x000fc600078e3cff */
[----:B------:R-:W4:Y:S01]  /*03f0*/  @P4 LDG.E R26, desc[UR4][R10.64+0x50] ;  /* 0x000050040a1a4981 */ /* 0x000f22000c1e1900 */
[----:B------:R-:W-:-:S03]  /*0400*/  @!P0 LOP3.LUT R4, R4, R21, RZ, 0x3c, !PT ;  /* 0x0000001504048212 */ /* 0x000fc600078e3cff */
[----:B------:R-:W4:Y:S01]  /*0410*/  @P1 LDG.E R21, desc[UR4][R10.64+0x20] ;  /* 0x000020040a151981 */ /* 0x000f22000c1e1900 */
[----:B------:R-:W-:-:S03]  /*0420*/  @!P0 LOP3.LUT R2, R2, R23, RZ, 0x3c, !PT ;  /* 0x0000001702028212 */ /* 0x000fc600078e3cff */
[----:B------:R-:W4:Y:S01]  /*0430*/  @P2 LDG.E R23, desc[UR4][R10.64+0x2c] ;  /* 0x00002c040a172981 */ /* 0x000f22000c1e1900 */
[----:B------:R-:W-:-:S03]  /*0440*/  @P1 LOP3.LUT R4, R4, R25, RZ, 0x3c, !PT ;  /* 0x0000001904041212 */ /* 0x000fc600078e3cff */
[----:B------:R-:W4:Y:S01]  /*0450*/  @P2 LDG.E R25, desc[UR4][R10.64+0x34] ;  /* 0x000034040a192981 */ /* 0x000f22000c1e1900 */
[----:B--2---:R-:W-:-:S03]  /*0460*/  @!P0 LOP3.LUT R5, R5, R18, RZ, 0x3c, !PT ;  /* 0x0000001205058212 */ /* 0x004fc600078e3cff */
[----:B------:R-:W2:Y:S01]  /*0470*/  @P1 LDG.E R18, desc[UR4][R10.64+0x1c] ;  /* 0x00001c040a121981 */ /* 0x000ea2000c1e1900 */
[----:B---3--:R-:W-:-:S03]  /*0480*/  @P1 LOP3.LUT R3, R3, R20, RZ, 0x3c, !PT ;  /* 0x0000001403031212 */ /* 0x008fc600078e3cff */
[----:B------:R-:W3:Y:S01]  /*0490*/  @P2 LDG.E R20, desc[UR4][R10.64+0x30] ;  /* 0x000030040a142981 */ /* 0x000ee2000c1e1900 */
[----:B----4-:R-:W-:-:S03]  /*04a0*/  @P2 LOP3.LUT R3, R3, R22, RZ, 0x3c, !PT ;  /* 0x0000001603032212 */ /* 0x010fc600078e3cff */
[----:B------:R-:W4:Y:S01]  /*04b0*/  @P3 LDG.E R22, desc[UR4][R10.64+0x4c] ;  /* 0x00004c040a163981 */ /* 0x000f22000c1e1900 */
[----:B------:R-:W-:-:S04]  /*04c0*/  @P3 LOP3.LUT R15, R15, R28, RZ, 0x3c, !PT ;  /* 0x0000001c0f0f3212 */ /* 0x000fc800078e3cff */
[----:B------:R-:W-:Y:S02]  /*04d0*/  @P4 LOP3.LUT R15, R15, R26, RZ, 0x3c, !PT ;  /* 0x0000001a0f0f4212 */ /* 0x000fe400078e3cff */
[----:B------:R-:W-:Y:S01]  /*04e0*/  @P1 LOP3.LUT R2, R2, R21, RZ, 0x3c, !PT ;  /* 0x0000001502021212 */ /* 0x000fe200078e3cff */
[----:B------:R-:W4:Y:S04]  /*04f0*/  @P5 LDG.E R26, desc[UR4][R10.64+0x64] ;  /* 0x000064040a1a5981 */ /* 0x000f28000c1e1900 */
[----:B------:R-:W4:Y:S01]  /*0500*/  @P3 LDG.E R21, desc[UR4][R10.64+0x40] ;  /* 0x000040040a153981 */ /* 0x000f22000c1e1900 */
[----:B------:R-:W-:Y:S02]  /*0510*/  @P2 LOP3.LUT R4, R4, R23, RZ, 0x3c, !PT ;  /* 0x0000001704042212 */ /* 0x000fe400078e3cff */
[----:B------:R-:W-:Y:S01]  /*0520*/  @P2 LOP3.LUT R2, R2, R25, RZ, 0x3c, !PT ;  /* 0x0000001902022212 */ /* 0x000fe200078e3cff */
[----:B------:R-:W4:Y:S04]  /*0530*/  @P3 LDG.E R23, desc[UR4][R10.64+0x48] ;  /* 0x000048040a173981 */ /* 0x000f28000c1e1900 */
[----:B------:R-:W4:Y:S01]  /*0540*/  @P4 LDG.E R25, desc[UR4][R10.64+0x54] ;  /* 0x000054040a194981 */ /* 0x000f22000c1e1900 */
[----:B--2---:R-:W-:-:S03]  /*0550*/  @P1 LOP3.LUT R5, R5, R18, RZ, 0x3c, !PT ;  /* 0x0000001205051212 */ /* 0x004fc600078e3cff */
[----:B------:R-:W2:Y:S01]  /*0560*/  @P3 LDG.E R18, desc[UR4][R10.64+0x44] ;  /* 0x000044040a123981 */ /* 0x000ea2000c1e1900 */
[----:B---3--:R-:W-:-:S03]  /*0570*/  @P2 LOP3.LUT R5, R5, R20, RZ, 0x3c, !PT ;  /* 0x0000001405052212 */ /* 0x008fc600078e3cff */
[----:B------:R-:W3:Y:S01]  /*0580*/  @P4 LDG.E R20, desc[UR4][R10.64+0x58] ;  /* 0x000058040a144981 */ /* 0x000ee2000c1e1900 */
[----:B----4-:R-:W-:-:S03]  /*0590*/  @P3 LOP3.LUT R3, R3, R22, RZ, 0x3c, !PT ;  /* 0x0000001603033212 */ /* 0x010fc600078e3cff */
[----:B------:R-:W4:Y:S01]  /*05a0*/  @P4 LDG.E R22, desc[UR4][R10.64+0x60] ;  /* 0x000060040a164981 */ /* 0x000f22000c1e1900 */
[----:B------:R-:W-:Y:S02]  /*05b0*/  LOP3.LUT P0, RZ, R24, 0x80, RZ, 0xc0, !PT ;  /* 0x0000008018ff7812 */ /* 0x000fe4000780c0ff */
[----:B------:R-:W-:Y:S02]  /*05c0*/  @P5 LOP3.LUT R15, R15, R26, RZ, 0x3c, !PT ;  /* 0x0000001a0f0f5212 */ /* 0x000fe400078e3cff */
[----:B------:R-:W4:Y:S01]  /*05d0*/  @P6 LDG.E R26, desc[UR4][R10.64+0x78] ;  /* 0x000078040a1a6981 */ /* 0x000f22000c1e1900 */
[----:B------:R-:W-:-:S03]  /*05e0*/  @P3 LOP3.LUT R4, R4, R21, RZ, 0x3c, !PT ;  /* 0x0000001504043212 */ /* 0x000fc600078e3cff */
[----:B------:R-:W4:Y:S01]  /*05f0*/  @P4 LDG.E R21, desc[UR4][R10.64+0x5c] ;  /* 0x00005c040a154981 */ /* 0x000f22000c1e1900 */
[----:B------:R-:W-:-:S03]  /*0600*/  @P3 LOP3.LUT R2, R2, R23, RZ, 0x3c, !PT ;  /* 0x0000001702023212 */ /* 0x000fc600078e3cff */
[----:B------:R-:W4:Y:S01]  /*0610*/  @P5 LDG.E R23, desc[UR4][R10.64+0x68] ;  /* 0x000068040a175981 */ /* 0x000f22000c1e1900 */
[----:B------:R-:W-:-:S03]  /*0620*/  @P4 LOP3.LUT R4, R4, R25, RZ, 0x3c, !PT ;  /* 0x0000001904044212 */ /* 0x000fc600078e3cff */
[----:B------:R-:W4:Y:S01]  /*0630*/  @P5 LDG.E R25, desc[UR4][R10.64+0x70] ;  /* 0x000070040a195981 */ /* 0x000f22000c1e1900 */
[----:B--2---:R-:W-:-:S03]  /*0640*/  @P3 LOP3.LUT R5, R5, R18, RZ, 0x3c, !PT ;  /* 0x0000001205053212 */ /* 0x004fc600078e3cff */
[----:B------:R-:W2:Y:S01]  /*0650*/  @P5 LDG.E R18, desc[UR4][R10.64+0x6c] ;  /* 0x00006c040a125981 */ /* 0x000ea2000c1e1900 */
[----:B---3--:R-:W-:-:S03]  /*0660*/  @P4 LOP3.LUT R5, R5, R20, RZ, 0x3c, !PT ;  /* 0x0000001405054212 */ /* 0x008fc600078e3cff */
[----:B------:R-:W3:Y:S01]  /*0670*/  @P5 LDG.E R20, desc[UR4][R10.64+0x74] ;  /* 0x000074040a145981 */ /* 0x000ee2000c1e1900 */
[----:B----4-:R-:W-:-:S03]  /*0680*/  @P4 LOP3.LUT R3, R3, R22, RZ, 0x3c, !PT ;  /* 0x0000001603034212 */ /* 0x010fc600078e3cff */
[----:B------:R-:W4:Y:S01]  /*0690*/  @P0 LDG.E R22, desc[UR4][R10.64+0x8c] ;  /* 0x00008c040a160981 */ /* 0x000f22000c1e1900 */
[----:B------:R-:W-:-:S03]  /*06a0*/  @P6 LOP3.LUT R15, R15, R26, RZ, 0x3c, !PT ;  /* 0x0000001a0f0f6212 */ /* 0x000fc600078e3cff */
        /* <DEDUP_REMOVED lines=13> */
[----:B------:R-:W-:Y:S02]  /*0780*/  @P6 LOP3.LUT R4, R4, R27, RZ, 0x3c, !PT ;  /* 0x0000001b04046212 */ /* 0x000fe400078e3cff */
[----:B------:R-:W-:Y:S02]  /*0790*/  @P6 LOP3.LUT R2, R2, R21, RZ, 0x3c, !PT ;  /* 0x0000001502026212 */ /* 0x000fe400078e3cff */
[----:B------:R-:W-:Y:S02]  /*07a0*/  @P0 LOP3.LUT R4, R4, R23, RZ, 0x3c, !PT ;  /* 0x0000001704040212 */ /* 0x000fe400078e3cff */
[----:B------:R-:W-:Y:S02]  /*07b0*/  @P0 LOP3.LUT R2, R2, R25, RZ, 0x3c, !PT ;  /* 0x0000001902020212 */ /* 0x000fe400078e3cff */
[----:B--2---:R-:W-:Y:S02]  /*07c0*/  @P6 LOP3.LUT R5, R5, R18, RZ, 0x3c, !PT ;  /* 0x0000001205056212 */ /* 0x004fe400078e3cff */
[----:B---3--:R-:W-:-:S02]  /*07d0*/  @P6 LOP3.LUT R3, R3, R20, RZ, 0x3c, !PT ;  /* 0x0000001403036212 */ /* 0x008fc400078e3cff */
[----:B----4-:R-:W-:Y:S02]  /*07e0*/  @P0 LOP3.LUT R5, R5, R22, RZ, 0x3c, !PT ;  /* 0x0000001605050212 */ /* 0x010fe400078e3cff */
[----:B------:R-:W-:Y:S02]  /*07f0*/  @P0 LOP3.LUT R3, R3, R26, RZ, 0x3c, !PT ;  /* 0x0000001a03030212 */ /* 0x000fe400078e3cff */
[----:B------:R-:W-:-:S13]  /*0800*/  R2P PR, R24.B1, 0x7f ;  /* 0x0000007f18007804 */ /* 0x000fda0000001000 */
[----:B------:R-:W2:Y:S04]  /*0810*/  @P0 LDG.E R18, desc[UR4][R10.64+0xa0] ;  /* 0x0000a0040a120981 */ /* 0x000ea8000c1e1900 */
[----:B------:R-:W3:Y:S04]  /*0820*/  @P1 LDG.E R22, desc[UR4][R10.64+0xb4] ;  /* 0x0000b4040a161981 */ /* 0x000ee8000c1e1900 */
[----:B------:R-:W4:Y:S04]  /*0830*/  @P2 LDG.E R26, desc[UR4][R10.64+0xc8] ;  /* 0x0000c8040a1a2981 */ /* 0x000f28000c1e1900 */
[----:B------:R-:W4:Y:S04]  /*0840*/  @P3 LDG.E R28, desc[UR4][R10.64+0xdc] ;  /* 0x0000dc040a1c3981 */ /* 0x000f28000c1e1900 */
[----:B------:R-:W4:Y:S04]  /*0850*/  @P0 LDG.E R23, desc[UR4][R10.64+0xa4] ;  /* 0x0000a4040a170981 */ /* 0x000f28000c1e1900 */
[----:B------:R-:W4:Y:S04]  /*0860*/  @P0 LDG.E R20, desc[UR4][R10.64+0xa8] ;  /* 0x0000a8040a140981 */ /* 0x000f28000c1e1900 */
[----:B------:R-:W4:Y:S04]  /*0870*/  @P4 LDG.E R25, desc[UR4][R10.64+0xf0] ;  /* 0x0000f0040a194981 */ /* 0x000f28000c1e1900 */
        /* <DEDUP_REMOVED lines=21> */
[----:B------:R-:W-:Y:S02]  /*09d0*/  LOP3.LUT P0, RZ, R24, 0x8000, RZ, 0xc0, !PT ;  /* 0x0000800018ff7812 */ /* 0x000fe4000780c0ff */
[----:B----4-:R-:W-:Y:S01]  /*09e0*/  @P5 LOP3.LUT R15, R15, R26, RZ, 0x3c, !PT ;  /* 0x0000001a0f0f5212 */ /* 0x010fe200078e3cff */
[----:B------:R-:W4:Y:S04]  /*09f0*/  @P3 LDG.E R24, desc[UR4][R10.64+0xe4] ;  /* 0x0000e4040a183981 */ /* 0x000f28000c1e1900 */
[----:B------:R-:W2:Y:S01]  /*0a00*/  @P6 LDG.E R26, desc[UR4][R10.64+0x118] ;  /* 0x000118040a1a6981 */ /* 0x000ea2000c1e1900 */
        /* <DEDUP_REMOVED lines=8> */
[----:B---3--:R-:W-:-:S03]  /*0a90*/  @P2 LOP3.LUT R3, R3, R22, RZ, 0x3c, !PT ;  /* 0x0000001603032212 */ /* 0x008fc600078e3cff */
[----:B------:R-:W3:Y:S01]  /*0aa0*/  @P4 LDG.E R22, desc[UR4][R10.64+0x100] ;  /* 0x000100040a164981 */ /* 0x000ee2000c1e1900 */
[----:B--2---:R-:W-:-:S03]  /*0ab0*/  @P6 LOP3.LUT R15, R15, R26, RZ, 0x3c, !PT ;  /* 0x0000001a0f0f6212 */ /* 0x004fc600078e3cff */
[----:B------:R-:W2:Y:S01]  /*0ac0*/  @P0 LDG.E R26, desc[UR4][R10.64+0x12c] ;  /* 0x00012c040a1a0981 */ /* 0x000ea2000c1e1900 */
[----:B----4-:R-:W-:-:S03]  /*0ad0*/  @P2 LOP3.LUT R2, R2, R23, RZ, 0x3c, !PT ;  /* 0x0000001702022212 */ /* 0x010fc600078e3cff */
[----:B------:R-:W4:Y:S01]  /*0ae0*/  @P4 LDG.E R23, desc[UR4][R10.64+0xfc] ;  /* 0x0000fc040a174981 */ /* 0x000f22000c1e1900 */
[----:B------:R-:W-:-:S03]  /*0af0*/  @P2 LOP3.LUT R5, R5, R20, RZ, 0x3c, !PT ;  /* 0x0000001405052212 */ /* 0x000fc600078e3cff */
[----:B------:R-:W4:Y:S01]  /*0b00*/  @P4 LDG.E R20, desc[UR4][R10.64+0xf8] ;  /* 0x0000f8040a144981 */ /* 0x000f22000c1e1900 */
[----:B------:R-:W-:Y:S02]  /*0b10*/  @P3 LOP3.LUT R2, R2, R27, RZ, 0x3c, !PT ;  /* 0x0000001b02023212 */ /* 0x000fe400078e3cff */
[----:B------:R-:W-:Y:S01]  /*0b20*/  @P3 LOP3.LUT R4, R4, R25, RZ, 0x3c, !PT ;  /* 0x0000001904043212 */ /* 0x000fe200078e3cff */
[----:B------:R-:W4:Y:S01]  /*0b30*/  @P5 LDG.E R27, desc[UR4][R10.64+0x110] ;  /* 0x000110040a1b5981 */ /* 0x000f22000c1e1900 */
[----:B------:R-:W-:-:S03]  /*0b40*/  @P3 LOP3.LUT R5, R5, R24, RZ, 0x3c, !PT ;  /* 0x0000001805053212 */ /* 0x000fc600078e3cff */
[----:B------:R-:W4:Y:S04]  /*0b50*/  @P5 LDG.E R25, desc[UR4][R10.64+0x108] ;  /* 0x000108040a195981 */ /* 0x000f28000c1e1900 */
        /* <DEDUP_REMOVED lines=19> */
[----:B------:R-:W-:-:S05]  /*0c90*/  VIADD R19, R19, 0x10 ;  /* 0x0000001013137836 */ /* 0x000fca0000000000 */
[----:B------:R-:W-:Y:S02]  /*0ca0*/  ISETP.NE.AND P1, PT, R19, 0x20, PT ;  /* 0x000000201300780c */ /* 0x000fe40003f25270 */
[----:B------:R-:W-:Y:S02]  /*0cb0*/  @P5 LOP3.LUT R3, R3, R18, RZ, 0x3c, !PT ;  /* 0x0000001203035212 */ /* 0x000fe400078e3cff */
[----:B------:R-:W-:Y:S02]  /*0cc0*/  @P6 LOP3.LUT R4, R4, R21, RZ, 0x3c, !PT ;  /* 0x0000001504046212 */ /* 0x000fe400078e3cff */
[----:B---3--:R-:W-:-:S04]  /*0cd0*/  @P6 LOP3.LUT R3, R3, R22, RZ, 0x3c, !PT ;  /* 0x0000001603036212 */ /* 0x008fc800078e3cff */
[----:B--2---:R-:W-:Y:S02]  /*0ce0*/  @P0 LOP3.LUT R3, R3, R26, RZ, 0x3c, !PT ;  /* 0x0000001a03030212 */ /* 0x004fe400078e3cff */
[----:B----4-:R-:W-:Y:S02]  /*0cf0*/  @P6 LOP3.LUT R2, R2, R23, RZ, 0x3c, !PT ;  /* 0x0000001702026212 */ /* 0x010fe400078e3cff */
[----:B------:R-:W-:Y:S02]  /*0d00*/  @P6 LOP3.LUT R5, R5, R20, RZ, 0x3c, !PT ;  /* 0x0000001405056212 */ /* 0x000fe400078e3cff */
[----:B------:R-:W-:Y:S02]  /*0d10*/  @P0 LOP3.LUT R2, R2, R27, RZ, 0x3c, !PT ;  /* 0x0000001b02020212 */ /* 0x000fe400078e3cff */
[----:B------:R-:W-:Y:S02]  /*0d20*/  @P0 LOP3.LUT R4, R4, R25, RZ, 0x3c, !PT ;  /* 0x0000001904040212 */ /* 0x000fe400078e3cff */
[----:B------:R-:W-:Y:S01]  /*0d30*/  @P0 LOP3.LUT R5, R5, R24, RZ, 0x3c, !PT ;  /* 0x0000001805050212 */ /* 0x000fe200078e3cff */
[----:B------:R-:W-:Y:S06]  /*0d40*/  @P1 BRA `(.L_x_5) ;  /* 0xfffffff400481947 */ /* 0x000fec000383ffff */
[----:B------:R-:W-:-:S05]  /*0d50*/  VIADD R17, R17, 0x1 ;  /* 0x0000000111117836 */ /* 0x000fca0000000000 */
[----:B------:R-:W-:-:S13]  /*0d60*/  ISETP.NE.AND P0, PT, R17, 0x5, PT ;  /* 0x000000051100780c */ /* 0x000fda0003f05270 */
[----:B------:R-:W-:Y:S05]  /*0d70*/  @P0 BRA `(.L_x_6) ;  /* 0xfffffff400300947 */ /* 0x000fea000383ffff */
[----:B------:R1:W-:Y:S01]  /*0d80*/  STG.E.64 desc[UR4][R6.64+0x8], R4 ;  /* 0x0000080406007986 */ /* 0x0003e2000c101b04 */
[----:B------:R-:W-:Y:S01]  /*0d90*/  VIADD R14, R14, 0x1 ;  /* 0x000000010e0e7836 */ /* 0x000fe20000000000 */
[----:B------:R-:W-:Y:S02]  /*0da0*/  LOP3.LUT R11, R0, 0x3, RZ, 0xc0, !PT ;  /* 0x00000003000b7812 */ /* 0x000fe400078ec0ff */
[----:B------:R1:W-:Y:S02]  /*0db0*/  STG.E.64 desc[UR4][R6.64+0x10], R2 ;  /* 0x0000100206007986 */ /* 0x0003e4000c101b04 */
[----:B------:R-:W-:Y:S02]  /*0dc0*/  ISETP.GE.U32.AND P0, PT, R14, R11, PT ;  /* 0x0000000b0e00720c */ /* 0x000fe40003f06070 */
[----:B------:R1:W-:Y:S11]  /*0dd0*/  STG.E desc[UR4][R6.64+0x4], R15 ;  /* 0x0000040f06007986 */ /* 0x0003f6000c101904 */
[----:B------:R-:W-:Y:S05]  /*0de0*/  @!P0 BRA `(.L_x_7) ;  /* 0xfffffff400048947 */ /* 0x000fea000383ffff */
.L_x_4:
[----:B------:R-:W-:Y:S05]  /*0df0*/  BSYNC.RECONVERGENT B1 ;  /* 0x0000000000017941 */ /* 0x000fea0003800200 */
.L_x_3:
[----:B------:R-:W-:Y:S01]  /*0e00*/  ISETP.GT.U32.AND P0, PT, R0, 0x3, PT ;  /* 0x000000030000780c */ /* 0x000fe20003f04070 */
[----:B------:R-:W-:Y:S01]  /*0e10*/  VIADD R12, R12, 0x1 ;  /* 0x000000010c0c7836 */ /* 0x000fe20000000000 */
[--C-:B------:R-:W-:Y:S02]  /*0e20*/  SHF.R.U64 R0, R0, 0x2, R13.reuse ;  /* 0x0000000200007819 */ /* 0x100fe4000000120d */
[----:B------:R-:W-:Y:S02]  /*0e30*/  ISETP.GT.U32.AND.EX P0, PT, R13, RZ, PT, P0 ;  /* 0x000000ff0d00720c */ /* 0x000fe40003f04100 */
[----:B------:R-:W-:-:S11]  /*0e40*/  SHF.R.U32.HI R13, RZ, 0x2, R13 ;  /* 0x00000002ff0d7819 */ /* 0x000fd6000001160d */
[----:B------:R-:W-:Y:S05]  /*0e50*/  @P0 BRA `(.L_x_8) ;  /* 0xfffffff000c80947 */ /* 0x000fea000383ffff */
.L_x_2:
[----:B------:R-:W-:Y:S05]  /*0e60*/  BSYNC.RECONVERGENT B0 ;  /* 0x0000000000007941 */ /* 0x000fea0003800200 */
.L_x_1:
[----:B------:R-:W-:Y:S04]  /*0e70*/  STG.E.64 desc[UR4][R6.64+0x18], RZ ;  /* 0x000018ff06007986 */ /* 0x000fe8000c101b04 */
[----:B------:R-:W-:Y:S04]  /*0e80*/  STG.E desc[UR4][R6.64+0x20], RZ ;  /* 0x000020ff06007986 */ /* 0x000fe8000c101904 */
[----:B------:R-:W-:Y:S01]  /*0e90*/  STG.E.64 desc[UR4][R6.64+0x28], RZ ;  /* 0x000028ff06007986 */ /* 0x000fe2000c101b04 */
[----:B------:R-:W-:Y:S05]  /*0ea0*/  EXIT ;  /* 0x000000000000794d */ /* 0x000fea0003800000 */
.L_x_9:
        /* <DEDUP_REMOVED lines=13> */
.L_x_11:


//--------------------- .nv.global.init           --------------------------
	.section	.nv.global.init,"aw",@progbits
	.align	4
.nv.global.init:
	.type		mrg32k3aM1SubSeq,@object
	.size		mrg32k3aM1SubSeq,(mrg32k3aM2SubSeq - mrg32k3aM1SubSeq)
mrg32k3aM1SubSeq:
        /*0000*/ 	.byte	0x0b, 0xcc, 0xee, 0x04, 0x73, 0x29, 0x8b, 0x6f, 0xf6, 0x53, 0x03, 0xf6, 0x23, 0xf6, 0xea, 0xda
        /* <DEDUP_REMOVED lines=125> */
	.type		mrg32k3aM2SubSeq,@object
	.size		mrg32k3aM2SubSeq,(mrg32k3aM1 - mrg32k3aM2SubSeq)
mrg32k3aM2SubSeq:
        /* <DEDUP_REMOVED lines=126> */
	.type		mrg32k3aM1,@object
	.size		mrg32k3aM1,(mrg32k3aM1Seq - mrg32k3aM1)
mrg32k3aM1:
        /* <DEDUP_REMOVED lines=144> */
	.type		mrg32k3aM1Seq,@object
	.size		mrg32k3aM1Seq,(mrg32k3aM2 - mrg32k3aM1Seq)
mrg32k3aM1Seq:
        /* <DEDUP_REMOVED lines=144> */
	.type		mrg32k3aM2,@object
	.size		mrg32k3aM2,(mrg32k3aM2Seq - mrg32k3aM2)
mrg32k3aM2:
        /* <DEDUP_REMOVED lines=144> */
	.type		mrg32k3aM2Seq,@object
	.size		mrg32k3aM2Seq,(precalc_xorwow_matrix - mrg32k3aM2Seq)
mrg32k3aM2Seq:
        /* <DEDUP_REMOVED lines=144> */
	.type		precalc_xorwow_matrix,@object
	.size		precalc_xorwow_matrix,(precalc_xorwow_offset_matrix - precalc_xorwow_matrix)
precalc_xorwow_matrix:
        /* <DEDUP_REMOVED lines=6400> */
	.type		precalc_xorwow_offset_matrix,@object
	.size		precalc_xorwow_offset_matrix,(.L_1 - precalc_xorwow_offset_matrix)
precalc_xorwow_offset_matrix:
        /* <DEDUP_REMOVED lines=6400> */
.L_1:


//--------------------- .nv.shared.reserved.0     --------------------------
	.section	.nv.shared.reserved.0,"aw",@nobits
	.weak		__nv_reservedSMEM_offset_0_alias
	.size		__nv_reservedSMEM_offset_0_alias, 0, 64
	.other		__nv_reservedSMEM_offset_0_alias,@"STO_CUDA_RESERVED_SHARED STV_DEFAULT"
__nv_reservedSMEM_offset_0_alias:
	.zero		0
	.zero		64


//--------------------- .nv.constant0._Z9fill_gridP17curandStateXORWOWPj --------------------------
	.section	.nv.constant0._Z9fill_gridP17curandStateXORWOWPj,"a",@progbits
	.sectionflags	@""
	.align	4
.nv.constant0._Z9fill_gridP17curandStateXORWOWPj:
	.zero		912


//--------------------- .nv.constant0._Z11init_statesjP17curandStateXORWOW --------------------------
	.section	.nv.constant0._Z11init_statesjP17curandStateXORWOW,"a",@progbits
	.sectionflags	@""
	.align	4
.nv.constant0._Z11init_statesjP17curandStateXORWOW:
	.zero		912


//--------------------- SYMBOLS --------------------------

	.type		.nv.reservedSmem.offset0,@object
	.size		.nv.reservedSmem.offset0,0x4
